//
// Generated by NVIDIA NVVM Compiler
//
// Compiler Build ID: CL-36424714
// Cuda compilation tools, release 13.0, V13.0.88
// Based on NVVM 20.0.0
//

.version 9.0
.target sm_100
.address_size 64

	// .globl	_Z7ele_addPiS_S_

.visible .entry _Z7ele_addPiS_S_(
	.param .u64 .ptr .align 1 _Z7ele_addPiS_S__param_0,
	.param .u64 .ptr .align 1 _Z7ele_addPiS_S__param_1,
	.param .u64 .ptr .align 1 _Z7ele_addPiS_S__param_2
)
{
	.reg .b32 	%r<5>;
	.reg .b64 	%rd<11>;

	ld.param.u64 	%rd1, [_Z7ele_addPiS_S__param_0];
	ld.param.u64 	%rd2, [_Z7ele_addPiS_S__param_1];
	ld.param.u64 	%rd3, [_Z7ele_addPiS_S__param_2];
	cvta.to.global.u64 	%rd4, %rd3;
	cvta.to.global.u64 	%rd5, %rd2;
	cvta.to.global.u64 	%rd6, %rd1;
	mov.u32 	%r1, %tid.x;
	mul.wide.u32 	%rd7, %r1, 4;
	add.s64 	%rd8, %rd6, %rd7;
	ld.global.u32 	%r2, [%rd8];
	add.s64 	%rd9, %rd5, %rd7;
	ld.global.u32 	%r3, [%rd9];
	add.s32 	%r4, %r3, %r2;
	add.s64 	%rd10, %rd4, %rd7;
	st.global.u32 	[%rd10], %r4;
	ret;

}


// ===== COMPILED SASS (sm_100) =====

	.target	sm_100

	.elftype	@"ET_EXEC"


//--------------------- .note.nv.tkinfo           --------------------------
	.section	.note.nv.tkinfo,"",@"SHT_NOTE"
	.sectionflags	@"SHF_NOTE_NV_TKINFO"
	.tkinfo
        /*0018*/ 	.word	0x00000002
        /*0030*/ 	.string	""
        /*0030*/ 	.string	"ptxas"
        /*0030*/ 	.string	"Cuda compilation tools, release 13.0, V13.0.88"
        /*0030*/ 	.string	"Build cuda_13.0.r13.0/compiler.36424714_0"
        /*0030*/ 	.string	"-arch sm_100 -m 64 "



//--------------------- .note.nv.cuinfo           --------------------------
	.section	.note.nv.cuinfo,"",@"SHT_NOTE"
	.sectionflags	@"SHF_NOTE_NV_CUINFO"
        /*0018*/ 	.short	0x0002
        /*001a*/ 	.short	0x0064
        /*001c*/ 	.short	0x0082
	.zero		2


//--------------------- .nv.info                  --------------------------
	.section	.nv.info,"",@"SHT_CUDA_INFO"
	.align	4


	//----- nvinfo : EIATTR_REGCOUNT
	.align		4
        /*0000*/ 	.byte	0x04, 0x2f
        /*0002*/ 	.short	(.L_1 - .L_0)
	.align		4
.L_0:
        /*0004*/ 	.word	index@(_Z7ele_addPiS_S_)
        /*0008*/ 	.word	0x0000000c


	//----- nvinfo : EIATTR_FRAME_SIZE
	.align		4
.L_1:
        /*000c*/ 	.byte	0x04, 0x11
        /*000e*/ 	.short	(.L_3 - .L_2)
	.align		4
.L_2:
        /*0010*/ 	.word	index@(_Z7ele_addPiS_S_)
        /*0014*/ 	.word	0x00000000


	//----- nvinfo : EIATTR_MIN_STACK_SIZE
	.align		4
.L_3:
        /*0018*/ 	.byte	0x04, 0x12
        /*001a*/ 	.short	(.L_5 - .L_4)
	.align		4
.L_4:
        /*001c*/ 	.word	index@(_Z7ele_addPiS_S_)
        /*0020*/ 	.word	0x00000000
.L_5:


//--------------------- .nv.compat                --------------------------
	.section	.nv.compat,"",@"SHT_CUDA_COMPAT_INFO"
	.align	4
        /*0000*/ 	.byte	0x02, 0x09, 0x00, 0x00, 0x02, 0x02, 0x01, 0x00, 0x02, 0x05, 0x05, 0x00, 0x03, 0x07, 0x01, 0x01
        /*0010*/ 	.byte	0x02, 0x03, 0x00, 0x00, 0x02, 0x06, 0x01, 0x00, 0x04, 0x0b, 0x08, 0x00, 0x09, 0x00, 0x00, 0x00
        /*0020*/ 	.byte	0x00, 0x00, 0x00, 0x00


//--------------------- .nv.info._Z7ele_addPiS_S_ --------------------------
	.section	.nv.info._Z7ele_addPiS_S_,"",@"SHT_CUDA_INFO"
	.sectionflags	@""
	.align	4


	//----- nvinfo : EIATTR_CUDA_API_VERSION
	.align		4
        /*0000*/ 	.byte	0x04, 0x37
        /*0002*/ 	.short	(.L_7 - .L_6)
.L_6:
        /*0004*/ 	.word	0x00000082


	//----- nvinfo : EIATTR_KPARAM_INFO
	.align		4
.L_7:
        /*0008*/ 	.byte	0x04, 0x17
        /*000a*/ 	.short	(.L_9 - .L_8)
.L_8:
        /*000c*/ 	.word	0x00000000
        /*0010*/ 	.short	0x0002
        /*0012*/ 	.short	0x0010
        /*0014*/ 	.byte	0x00, 0xf5, 0x21, 0x00


	//----- nvinfo : EIATTR_KPARAM_INFO
	.align		4
.L_9:
        /*0018*/ 	.byte	0x04, 0x17
        /*001a*/ 	.short	(.L_11 - .L_10)
.L_10:
        /*001c*/ 	.word	0x00000000
        /*0020*/ 	.short	0x0001
        /*0022*/ 	.short	0x0008
        /*0024*/ 	.byte	0x00, 0xf5, 0x21, 0x00


	//----- nvinfo : EIATTR_KPARAM_INFO
	.align		4
.L_11:
        /*0028*/ 	.byte	0x04, 0x17
        /*002a*/ 	.short	(.L_13 - .L_12)
.L_12:
        /*002c*/ 	.word	0x00000000
        /*0030*/ 	.short	0x0000
        /*0032*/ 	.short	0x0000
        /*0034*/ 	.byte	0x00, 0xf5, 0x21, 0x00


	//----- nvinfo : EIATTR_SPARSE_MMA_MASK
	.align		4
.L_13:
        /*0038*/ 	.byte	0x03, 0x50
        /*003a*/ 	.short	0x0000


	//----- nvinfo : EIATTR_MAXREG_COUNT
	.align		4
        /*003c*/ 	.byte	0x03, 0x1b
        /*003e*/ 	.short	0x00ff


	//----- nvinfo : EIATTR_MERCURY_ISA_VERSION
	.align		4
        /*0040*/ 	.byte	0x03, 0x5f
        /*0042*/ 	.short	0x0101


	//----- nvinfo : EIATTR_VRC_CTA_INIT_COUNT
	.align		4
        /*0044*/ 	.byte	0x02, 0x4a
	.zero		1
	.zero		1


	//----- nvinfo : EIATTR_EXIT_INSTR_OFFSETS
	.align		4
        /*0048*/ 	.byte	0x04, 0x1c
        /*004a*/ 	.short	(.L_15 - .L_14)


	//   ....[0]....
.L_14:
        /*004c*/ 	.word	0x000000d0


	//----- nvinfo : EIATTR_CBANK_PARAM_SIZE
	.align		4
.L_15:
        /*0050*/ 	.byte	0x03, 0x19
        /*0052*/ 	.short	0x0018


	//----- nvinfo : EIATTR_PARAM_CBANK
	.align		4
        /*0054*/ 	.byte	0x04, 0x0a
        /*0056*/ 	.short	(.L_17 - .L_16)
	.align		4
.L_16:
        /*0058*/ 	.word	index@(.nv.constant0._Z7ele_addPiS_S_)
        /*005c*/ 	.short	0x0380
        /*005e*/ 	.short	0x0018


	//----- nvinfo : EIATTR_SW_WAR
	.align		4
.L_17:
        /*0060*/ 	.byte	0x04, 0x36
        /*0062*/ 	.short	(.L_19 - .L_18)
.L_18:
        /*0064*/ 	.word	0x00000008
.L_19:


//--------------------- .nv.callgraph             --------------------------
	.section	.nv.callgraph,"",@"SHT_CUDA_CALLGRAPH"
	.align	4
	.sectionentsize	8
	.align		4
        /*0000*/ 	.word	0x00000000
	.align		4
        /*0004*/ 	.word	0xffffffff
	.align		4
        /*0008*/ 	.word	0x00000000
	.align		4
        /*000c*/ 	.word	0xfffffffe
	.align		4
        /*0010*/ 	.word	0x00000000
	.align		4
        /*0014*/ 	.word	0xfffffffd
	.align		4
        /*0018*/ 	.word	0x00000000
	.align		4
        /*001c*/ 	.word	0xfffffffc


//--------------------- .text._Z7ele_addPiS_S_    --------------------------
	.section	.text._Z7ele_addPiS_S_,"ax",@progbits
	.align	128
        .global         _Z7ele_addPiS_S_
        .type           _Z7ele_addPiS_S_,@function
        .size           _Z7ele_addPiS_S_,(.L_x_1 - _Z7ele_addPiS_S_)
        .other          _Z7ele_addPiS_S_,@"STO_CUDA_ENTRY STV_DEFAULT"
_Z7ele_addPiS_S_:
.text._Z7ele_addPiS_S_:
[----:B------:R-:W-:Y:S01]  /*0000*/  LDC R1, c[0x0][0x37c] ;  /* 0x0000df00ff017b82 */ /* 0x000fe20000000800 */
[----:B------:R-:W0:Y:S07]  /*0010*/  S2R R9, SR_TID.X ;  /* 0x0000000000097919 */ /* 0x000e2e0000002100 */
[----:B------:R-:W0:Y:S01]  /*0020*/  LDC.64 R2, c[0x0][0x380] ;  /* 0x0000e000ff027b82 */ /* 0x000e220000000a00 */
[----:B------:R-:W1:Y:S07]  /*0030*/  LDCU.64 UR4, c[0x0][0x358] ;  /* 0x00006b00ff0477ac */ /* 0x000e6e0008000a00 */
[----:B------:R-:W2:Y:S08]  /*0040*/  LDC.64 R4, c[0x0][0x388] ;  /* 0x0000e200ff047b82 */ /* 0x000eb00000000a00 */
[----:B------:R-:W3:Y:S01]  /*0050*/  LDC.64 R6, c[0x0][0x390] ;  /* 0x0000e400ff067b82 */ /* 0x000ee20000000a00 */
[----:B0-----:R-:W-:-:S04]  /*0060*/  IMAD.WIDE.U32 R2, R9, 0x4, R2 ;  /* 0x0000000409027825 */ /* 0x001fc800078e0002 */
[C---:B--2---:R-:W-:Y:S02]  /*0070*/  IMAD.WIDE.U32 R4, R9.reuse, 0x4, R4 ;  /* 0x0000000409047825 */ /* 0x044fe400078e0004 */
[----:B-1----:R-:W2:Y:S04]  /*0080*/  LDG.E R2, desc[UR4][R2.64] ;  /* 0x0000000402027981 */ /* 0x002ea8000c1e1900 */
[----:B------:R-:W2:Y:S01]  /*0090*/  LDG.E R5, desc[UR4][R4.64] ;  /* 0x0000000404057981 */ /* 0x000ea2000c1e1900 */
[----:B---3--:R-:W-:Y:S01]  /*00a0*/  IMAD.WIDE.U32 R6, R9, 0x4, R6 ;  /* 0x0000000409067825 */ /* 0x008fe200078e0006 */
[----:B--2---:R-:W-:-:S05]  /*00b0*/  IADD3 R9, PT, PT, R2, R5, RZ ;  /* 0x0000000502097210 */ /* 0x004fca0007ffe0ff */
[----:B------:R-:W-:Y:S01]  /*00c0*/  STG.E desc[UR4][R6.64], R9 ;  /* 0x0000000906007986 */ /* 0x000fe2000c101904 */
[----:B------:R-:W-:Y:S05]  /*00d0*/  EXIT ;  /* 0x000000000000794d */ /* 0x000fea0003800000 */
.L_x_0:
[----:B------:R-:W-:-:S00]  /*00e0*/  BRA `(.L_x_0) ;  /* 0xfffffffc00fc7947 */ /* 0x000fc0000383ffff */
[----:B------:R-:W-:-:S00]  /*00f0*/  NOP ;  /* 0x0000000000007918 */ /* 0x000fc00000000000 */
        /* <DEDUP_REMOVED lines=8> */
.L_x_1:


//--------------------- .nv.shared.reserved.0     --------------------------
	.section	.nv.shared.reserved.0,"aw",@nobits
	.weak		__nv_reservedSMEM_offset_0_alias
	.size		__nv_reservedSMEM_offset_0_alias, 0, 64
	.other		__nv_reservedSMEM_offset_0_alias,@"STO_CUDA_RESERVED_SHARED STV_DEFAULT"
__nv_reservedSMEM_offset_0_alias:
	.zero		0
	.zero		64


//--------------------- .nv.constant0._Z7ele_addPiS_S_ --------------------------
	.section	.nv.constant0._Z7ele_addPiS_S_,"a",@progbits
	.sectionflags	@""
	.align	4
.nv.constant0._Z7ele_addPiS_S_:
	.zero		920


//--------------------- SYMBOLS --------------------------

	.type		.nv.reservedSmem.offset0,@object
	.size		.nv.reservedSmem.offset0,0x4
